//
// Generated by NVIDIA NVVM Compiler
//
// Compiler Build ID: CL-36424714
// Cuda compilation tools, release 13.0, V13.0.88
// Based on NVVM 20.0.0
//

.version 9.0
.target sm_100
.address_size 64

	// .globl	_Z10warmup_knli
.extern .func  (.param .b32 func_retval0) vprintf
(
	.param .b64 vprintf_param_0,
	.param .b64 vprintf_param_1
)
;
.global .align 1 .b8 $str[17] = {230, 136, 144, 229, 138, 159, 119, 97, 114, 109, 32, 117, 112, 33, 33, 10};
.extern .shared .align 16 .b8 sdata[];

.visible .entry _Z10warmup_knli(
	.param .u32 _Z10warmup_knli_param_0
)
{
	.reg .pred 	%p<4>;
	.reg .b32 	%r<5>;
	.reg .b64 	%rd<3>;

	ld.param.u32 	%r1, [_Z10warmup_knli_param_0];
	mov.u32 	%r2, %tid.x;
	setp.ne.s32 	%p1, %r2, 1;
	setp.ne.s32 	%p2, %r1, 0;
	or.pred  	%p3, %p1, %p2;
	@%p3 bra 	$L__BB0_2;
	mov.u64 	%rd1, $str;
	cvta.global.u64 	%rd2, %rd1;
	{ // callseq 0, 0
	.param .b64 param0;
	st.param.b64 	[param0], %rd2;
	.param .b64 param1;
	st.param.b64 	[param1], 0;
	.param .b32 retval0;
	call.uni (retval0), 
	vprintf, 
	(
	param0, 
	param1
	);
	ld.param.b32 	%r3, [retval0];
	} // callseq 0
$L__BB0_2:
	ret;

}
	// .globl	_Z11sum_mat_knlPiiS_
.visible .entry _Z11sum_mat_knlPiiS_(
	.param .u64 .ptr .align 1 _Z11sum_mat_knlPiiS__param_0,
	.param .u32 _Z11sum_mat_knlPiiS__param_1,
	.param .u64 .ptr .align 1 _Z11sum_mat_knlPiiS__param_2
)
{
	.reg .pred 	%p<6>;
	.reg .b32 	%r<21>;
	.reg .b64 	%rd<7>;

	ld.param.u64 	%rd1, [_Z11sum_mat_knlPiiS__param_0];
	ld.param.u32 	%r7, [_Z11sum_mat_knlPiiS__param_1];
	ld.param.u64 	%rd2, [_Z11sum_mat_knlPiiS__param_2];
	mov.u32 	%r8, %ctaid.x;
	mov.u32 	%r20, %ntid.x;
	mov.u32 	%r2, %tid.x;
	mad.lo.s32 	%r3, %r8, %r20, %r2;
	setp.ge.s32 	%p1, %r3, %r7;
	shl.b32 	%r9, %r2, 2;
	mov.u32 	%r10, sdata;
	add.s32 	%r4, %r10, %r9;
	@%p1 bra 	$L__BB1_2;
	cvta.to.global.u64 	%rd3, %rd1;
	mul.wide.s32 	%rd4, %r3, 4;
	add.s64 	%rd5, %rd3, %rd4;
	ld.global.u32 	%r12, [%rd5];
	st.shared.u32 	[%r4], %r12;
	bra.uni 	$L__BB1_3;
$L__BB1_2:
	mov.b32 	%r11, 0;
	st.shared.u32 	[%r4], %r11;
$L__BB1_3:
	bar.sync 	0;
	setp.lt.u32 	%p2, %r20, 2;
	@%p2 bra 	$L__BB1_7;
$L__BB1_4:
	shr.u32 	%r6, %r20, 1;
	setp.ge.u32 	%p3, %r2, %r6;
	@%p3 bra 	$L__BB1_6;
	ld.shared.u32 	%r13, [%r4];
	shl.b32 	%r14, %r6, 2;
	add.s32 	%r15, %r4, %r14;
	ld.shared.u32 	%r16, [%r15];
	add.s32 	%r17, %r16, %r13;
	st.shared.u32 	[%r4], %r17;
$L__BB1_6:
	bar.sync 	0;
	setp.gt.u32 	%p4, %r20, 3;
	mov.u32 	%r20, %r6;
	@%p4 bra 	$L__BB1_4;
$L__BB1_7:
	setp.ne.s32 	%p5, %r2, 0;
	@%p5 bra 	$L__BB1_9;
	ld.shared.u32 	%r18, [sdata];
	cvta.to.global.u64 	%rd6, %rd2;
	atom.global.add.u32 	%r19, [%rd6], %r18;
$L__BB1_9:
	ret;

}
	// .globl	_Z12multiple_knlPiS_S_iii
.visible .entry _Z12multiple_knlPiS_S_iii(
	.param .u64 .ptr .align 1 _Z12multiple_knlPiS_S_iii_param_0,
	.param .u64 .ptr .align 1 _Z12multiple_knlPiS_S_iii_param_1,
	.param .u64 .ptr .align 1 _Z12multiple_knlPiS_S_iii_param_2,
	.param .u32 _Z12multiple_knlPiS_S_iii_param_3,
	.param .u32 _Z12multiple_knlPiS_S_iii_param_4,
	.param .u32 _Z12multiple_knlPiS_S_iii_param_5
)
{
	.reg .pred 	%p<11>;
	.reg .b32 	%r<97>;
	.reg .b64 	%rd<40>;

	ld.param.u64 	%rd6, [_Z12multiple_knlPiS_S_iii_param_0];
	ld.param.u64 	%rd7, [_Z12multiple_knlPiS_S_iii_param_1];
	ld.param.u64 	%rd5, [_Z12multiple_knlPiS_S_iii_param_2];
	ld.param.u32 	%r29, [_Z12multiple_knlPiS_S_iii_param_3];
	ld.param.u32 	%r27, [_Z12multiple_knlPiS_S_iii_param_4];
	ld.param.u32 	%r28, [_Z12multiple_knlPiS_S_iii_param_5];
	cvta.to.global.u64 	%rd1, %rd7;
	cvta.to.global.u64 	%rd2, %rd6;
	mul.lo.s32 	%r30, %r28, %r29;
	mov.u32 	%r31, %tid.x;
	mov.u32 	%r32, %ctaid.x;
	mov.u32 	%r33, %ntid.x;
	mad.lo.s32 	%r1, %r32, %r33, %r31;
	setp.ge.s32 	%p1, %r1, %r30;
	@%p1 bra 	$L__BB2_13;
	cvta.to.global.u64 	%rd8, %rd5;
	mul.wide.s32 	%rd9, %r1, 4;
	add.s64 	%rd3, %rd8, %rd9;
	mov.b32 	%r34, 0;
	st.global.u32 	[%rd3], %r34;
	rem.s32 	%r2, %r1, %r28;
	setp.lt.s32 	%p2, %r27, 1;
	@%p2 bra 	$L__BB2_13;
	div.s32 	%r36, %r1, %r28;
	mul.lo.s32 	%r3, %r36, %r27;
	and.b32  	%r4, %r27, 7;
	setp.lt.u32 	%p3, %r27, 8;
	mov.b32 	%r91, 0;
	mov.u32 	%r94, %r91;
	@%p3 bra 	$L__BB2_5;
	and.b32  	%r94, %r27, 2147483640;
	neg.s32 	%r89, %r94;
	shl.b32 	%r7, %r28, 3;
	add.s64 	%rd4, %rd2, 16;
	mov.b32 	%r91, 0;
	mul.wide.s32 	%rd14, %r28, 4;
	mov.u32 	%r87, %r3;
	mov.u32 	%r88, %r2;
$L__BB2_4:
	.pragma "nounroll";
	mul.wide.s32 	%rd10, %r87, 4;
	add.s64 	%rd11, %rd4, %rd10;
	ld.global.u32 	%r38, [%rd11+-16];
	mul.wide.s32 	%rd12, %r88, 4;
	add.s64 	%rd13, %rd1, %rd12;
	ld.global.u32 	%r39, [%rd13];
	mad.lo.s32 	%r40, %r39, %r38, %r91;
	st.global.u32 	[%rd3], %r40;
	ld.global.u32 	%r41, [%rd11+-12];
	add.s64 	%rd15, %rd13, %rd14;
	ld.global.u32 	%r42, [%rd15];
	mad.lo.s32 	%r43, %r42, %r41, %r40;
	st.global.u32 	[%rd3], %r43;
	ld.global.u32 	%r44, [%rd11+-8];
	add.s64 	%rd16, %rd15, %rd14;
	ld.global.u32 	%r45, [%rd16];
	mad.lo.s32 	%r46, %r45, %r44, %r43;
	st.global.u32 	[%rd3], %r46;
	ld.global.u32 	%r47, [%rd11+-4];
	add.s64 	%rd17, %rd16, %rd14;
	ld.global.u32 	%r48, [%rd17];
	mad.lo.s32 	%r49, %r48, %r47, %r46;
	st.global.u32 	[%rd3], %r49;
	ld.global.u32 	%r50, [%rd11];
	add.s64 	%rd18, %rd17, %rd14;
	ld.global.u32 	%r51, [%rd18];
	mad.lo.s32 	%r52, %r51, %r50, %r49;
	st.global.u32 	[%rd3], %r52;
	ld.global.u32 	%r53, [%rd11+4];
	add.s64 	%rd19, %rd18, %rd14;
	ld.global.u32 	%r54, [%rd19];
	mad.lo.s32 	%r55, %r54, %r53, %r52;
	st.global.u32 	[%rd3], %r55;
	ld.global.u32 	%r56, [%rd11+8];
	add.s64 	%rd20, %rd19, %rd14;
	ld.global.u32 	%r57, [%rd20];
	mad.lo.s32 	%r58, %r57, %r56, %r55;
	st.global.u32 	[%rd3], %r58;
	ld.global.u32 	%r59, [%rd11+12];
	add.s64 	%rd21, %rd20, %rd14;
	ld.global.u32 	%r60, [%rd21];
	mad.lo.s32 	%r91, %r60, %r59, %r58;
	st.global.u32 	[%rd3], %r91;
	add.s32 	%r89, %r89, 8;
	add.s32 	%r88, %r88, %r7;
	add.s32 	%r87, %r87, 8;
	setp.ne.s32 	%p4, %r89, 0;
	@%p4 bra 	$L__BB2_4;
$L__BB2_5:
	setp.eq.s32 	%p5, %r4, 0;
	@%p5 bra 	$L__BB2_13;
	and.b32  	%r18, %r27, 3;
	setp.lt.u32 	%p6, %r4, 4;
	@%p6 bra 	$L__BB2_8;
	add.s32 	%r61, %r94, %r3;
	mul.wide.s32 	%rd22, %r61, 4;
	add.s64 	%rd23, %rd2, %rd22;
	ld.global.u32 	%r62, [%rd23];
	mad.lo.s32 	%r63, %r94, %r28, %r2;
	mul.wide.s32 	%rd24, %r63, 4;
	add.s64 	%rd25, %rd1, %rd24;
	ld.global.u32 	%r64, [%rd25];
	mad.lo.s32 	%r65, %r64, %r62, %r91;
	st.global.u32 	[%rd3], %r65;
	ld.global.u32 	%r66, [%rd23+4];
	mul.wide.s32 	%rd26, %r28, 4;
	add.s64 	%rd27, %rd25, %rd26;
	ld.global.u32 	%r67, [%rd27];
	mad.lo.s32 	%r68, %r67, %r66, %r65;
	st.global.u32 	[%rd3], %r68;
	ld.global.u32 	%r69, [%rd23+8];
	add.s64 	%rd28, %rd27, %rd26;
	ld.global.u32 	%r70, [%rd28];
	mad.lo.s32 	%r71, %r70, %r69, %r68;
	st.global.u32 	[%rd3], %r71;
	ld.global.u32 	%r72, [%rd23+12];
	add.s64 	%rd29, %rd28, %rd26;
	ld.global.u32 	%r73, [%rd29];
	mad.lo.s32 	%r91, %r73, %r72, %r71;
	st.global.u32 	[%rd3], %r91;
	add.s32 	%r94, %r94, 4;
$L__BB2_8:
	setp.eq.s32 	%p7, %r18, 0;
	@%p7 bra 	$L__BB2_13;
	setp.eq.s32 	%p8, %r18, 1;
	@%p8 bra 	$L__BB2_11;
	add.s32 	%r74, %r94, %r3;
	mul.wide.s32 	%rd30, %r74, 4;
	add.s64 	%rd31, %rd2, %rd30;
	ld.global.u32 	%r75, [%rd31];
	mad.lo.s32 	%r76, %r94, %r28, %r2;
	mul.wide.s32 	%rd32, %r76, 4;
	add.s64 	%rd33, %rd1, %rd32;
	ld.global.u32 	%r77, [%rd33];
	mad.lo.s32 	%r78, %r77, %r75, %r91;
	st.global.u32 	[%rd3], %r78;
	ld.global.u32 	%r79, [%rd31+4];
	mul.wide.s32 	%rd34, %r28, 4;
	add.s64 	%rd35, %rd33, %rd34;
	ld.global.u32 	%r80, [%rd35];
	mad.lo.s32 	%r91, %r80, %r79, %r78;
	st.global.u32 	[%rd3], %r91;
	add.s32 	%r94, %r94, 2;
$L__BB2_11:
	and.b32  	%r81, %r27, 1;
	setp.eq.b32 	%p9, %r81, 1;
	not.pred 	%p10, %p9;
	@%p10 bra 	$L__BB2_13;
	add.s32 	%r82, %r94, %r3;
	mul.wide.s32 	%rd36, %r82, 4;
	add.s64 	%rd37, %rd2, %rd36;
	ld.global.u32 	%r83, [%rd37];
	mad.lo.s32 	%r84, %r94, %r28, %r2;
	mul.wide.s32 	%rd38, %r84, 4;
	add.s64 	%rd39, %rd1, %rd38;
	ld.global.u32 	%r85, [%rd39];
	mad.lo.s32 	%r86, %r85, %r83, %r91;
	st.global.u32 	[%rd3], %r86;
$L__BB2_13:
	ret;

}
	// .globl	_Z11inverse_knlPiii
.visible .entry _Z11inverse_knlPiii(
	.param .u64 .ptr .align 1 _Z11inverse_knlPiii_param_0,
	.param .u32 _Z11inverse_knlPiii_param_1,
	.param .u32 _Z11inverse_knlPiii_param_2
)
{
	.reg .pred 	%p<2>;
	.reg .b32 	%r<13>;
	.reg .b64 	%rd<7>;

	ld.param.u64 	%rd1, [_Z11inverse_knlPiii_param_0];
	ld.param.u32 	%r2, [_Z11inverse_knlPiii_param_1];
	ld.param.u32 	%r3, [_Z11inverse_knlPiii_param_2];
	mov.u32 	%r4, %tid.x;
	mov.u32 	%r5, %ctaid.x;
	mov.u32 	%r6, %ntid.x;
	mad.lo.s32 	%r1, %r5, %r6, %r4;
	mul.lo.s32 	%r7, %r3, %r2;
	setp.ge.s32 	%p1, %r1, %r7;
	@%p1 bra 	$L__BB3_2;
	cvta.to.global.u64 	%rd2, %rd1;
	div.s32 	%r8, %r1, %r3;
	mul.lo.s32 	%r9, %r8, %r3;
	sub.s32 	%r10, %r1, %r9;
	mul.wide.s32 	%rd3, %r1, 4;
	add.s64 	%rd4, %rd2, %rd3;
	ld.global.u32 	%r11, [%rd4];
	bar.sync 	0;
	mad.lo.s32 	%r12, %r10, %r2, %r8;
	mul.wide.s32 	%rd5, %r12, 4;
	add.s64 	%rd6, %rd2, %rd5;
	st.global.u32 	[%rd6], %r11;
$L__BB3_2:
	ret;

}


// ===== COMPILED SASS (sm_100) =====

	.target	sm_100

	.elftype	@"ET_EXEC"


//--------------------- .note.nv.tkinfo           --------------------------
	.section	.note.nv.tkinfo,"",@"SHT_NOTE"
	.sectionflags	@"SHF_NOTE_NV_TKINFO"
	.tkinfo
        /*0018*/ 	.word	0x00000002
        /*0030*/ 	.string	""
        /*0030*/ 	.string	"ptxas"
        /*0030*/ 	.string	"Cuda compilation tools, release 13.0, V13.0.88"
        /*0030*/ 	.string	"Build cuda_13.0.r13.0/compiler.36424714_0"
        /*0030*/ 	.string	"-arch sm_100 -m 64 "



//--------------------- .note.nv.cuinfo           --------------------------
	.section	.note.nv.cuinfo,"",@"SHT_NOTE"
	.sectionflags	@"SHF_NOTE_NV_CUINFO"
        /*0018*/ 	.short	0x0002
        /*001a*/ 	.short	0x0064
        /*001c*/ 	.short	0x0082
	.zero		2


//--------------------- .nv.info                  --------------------------
	.section	.nv.info,"",@"SHT_CUDA_INFO"
	.align	4


	//----- nvinfo : EIATTR_REGCOUNT
	.align		4
        /*0000*/ 	.byte	0x04, 0x2f
        /*0002*/ 	.short	(.L_2 - .L_1)
	.align		4
.L_1:
        /*0004*/ 	.word	index@(_Z10warmup_knli)
        /*0008*/ 	.word	0x00000018


	//----- nvinfo : EIATTR_FRAME_SIZE
	.align		4
.L_2:
        /*000c*/ 	.byte	0x04, 0x11
        /*000e*/ 	.short	(.L_4 - .L_3)
	.align		4
.L_3:
        /*0010*/ 	.word	index@(_Z10warmup_knli)
        /*0014*/ 	.word	0x00000000


	//----- nvinfo : EIATTR_REGCOUNT
	.align		4
.L_4:
        /*0018*/ 	.byte	0x04, 0x2f
        /*001a*/ 	.short	(.L_6 - .L_5)
	.align		4
.L_5:
        /*001c*/ 	.word	index@(_Z11sum_mat_knlPiiS_)
        /*0020*/ 	.word	0x0000000a


	//----- nvinfo : EIATTR_FRAME_SIZE
	.align		4
.L_6:
        /*0024*/ 	.byte	0x04, 0x11
        /*0026*/ 	.short	(.L_8 - .L_7)
	.align		4
.L_7:
        /*0028*/ 	.word	index@(_Z11sum_mat_knlPiiS_)
        /*002c*/ 	.word	0x00000000


	//----- nvinfo : EIATTR_REGCOUNT
	.align		4
.L_8:
        /*0030*/ 	.byte	0x04, 0x2f
        /*0032*/ 	.short	(.L_10 - .L_9)
	.align		4
.L_9:
        /*0034*/ 	.word	index@(_Z12multiple_knlPiS_S_iii)
        /*0038*/ 	.word	0x0000001c


	//----- nvinfo : EIATTR_FRAME_SIZE
	.align		4
.L_10:
        /*003c*/ 	.byte	0x04, 0x11
        /*003e*/ 	.short	(.L_12 - .L_11)
	.align		4
.L_11:
        /*0040*/ 	.word	index@(_Z12multiple_knlPiS_S_iii)
        /*0044*/ 	.word	0x00000000


	//----- nvinfo : EIATTR_REGCOUNT
	.align		4
.L_12:
        /*0048*/ 	.byte	0x04, 0x2f
        /*004a*/ 	.short	(.L_14 - .L_13)
	.align		4
.L_13:
        /*004c*/ 	.word	index@(_Z11inverse_knlPiii)
        /*0050*/ 	.word	0x00000010


	//----- nvinfo : EIATTR_FRAME_SIZE
	.align		4
.L_14:
        /*0054*/ 	.byte	0x04, 0x11
        /*0056*/ 	.short	(.L_16 - .L_15)
	.align		4
.L_15:
        /*0058*/ 	.word	index@(_Z11inverse_knlPiii)
        /*005c*/ 	.word	0x00000000


	//----- nvinfo : EIATTR_MIN_STACK_SIZE
	.align		4
.L_16:
        /*0060*/ 	.byte	0x04, 0x12
        /*0062*/ 	.short	(.L_18 - .L_17)
	.align		4
.L_17:
        /*0064*/ 	.word	index@(_Z11inverse_knlPiii)
        /*0068*/ 	.word	0x00000000


	//----- nvinfo : EIATTR_MIN_STACK_SIZE
	.align		4
.L_18:
        /*006c*/ 	.byte	0x04, 0x12
        /*006e*/ 	.short	(.L_20 - .L_19)
	.align		4
.L_19:
        /*0070*/ 	.word	index@(_Z12multiple_knlPiS_S_iii)
        /*0074*/ 	.word	0x00000000


	//----- nvinfo : EIATTR_MIN_STACK_SIZE
	.align		4
.L_20:
        /*0078*/ 	.byte	0x04, 0x12
        /*007a*/ 	.short	(.L_22 - .L_21)
	.align		4
.L_21:
        /*007c*/ 	.word	index@(_Z11sum_mat_knlPiiS_)
        /*0080*/ 	.word	0x00000000


	//----- nvinfo : EIATTR_MIN_STACK_SIZE
	.align		4
.L_22:
        /*0084*/ 	.byte	0x04, 0x12
        /*0086*/ 	.short	(.L_24 - .L_23)
	.align		4
.L_23:
        /*0088*/ 	.word	index@(_Z10warmup_knli)
        /*008c*/ 	.word	0x00000000
.L_24:


//--------------------- .nv.compat                --------------------------
	.section	.nv.compat,"",@"SHT_CUDA_COMPAT_INFO"
	.align	4
        /*0000*/ 	.byte	0x02, 0x09, 0x00, 0x00, 0x02, 0x02, 0x01, 0x00, 0x02, 0x05, 0x05, 0x00, 0x03, 0x07, 0x01, 0x01
        /*0010*/ 	.byte	0x02, 0x03, 0x00, 0x00, 0x02, 0x06, 0x01, 0x00, 0x04, 0x0b, 0x08, 0x00, 0x09, 0x00, 0x00, 0x00
        /*0020*/ 	.byte	0x00, 0x00, 0x00, 0x00


//--------------------- .nv.info._Z11inverse_knlPiii --------------------------
	.section	.nv.info._Z11inverse_knlPiii,"",@"SHT_CUDA_INFO"
	.sectionflags	@""
	.align	4


	//----- nvinfo : EIATTR_CUDA_API_VERSION
	.align		4
        /*0000*/ 	.byte	0x04, 0x37
        /*0002*/ 	.short	(.L_26 - .L_25)
.L_25:
        /*0004*/ 	.word	0x00000082


	//----- nvinfo : EIATTR_KPARAM_INFO
	.align		4
.L_26:
        /*0008*/ 	.byte	0x04, 0x17
        /*000a*/ 	.short	(.L_28 - .L_27)
.L_27:
        /*000c*/ 	.word	0x00000000
        /*0010*/ 	.short	0x0002
        /*0012*/ 	.short	0x000c
        /*0014*/ 	.byte	0x00, 0xf0, 0x11, 0x00


	//----- nvinfo : EIATTR_KPARAM_INFO
	.align		4
.L_28:
        /*0018*/ 	.byte	0x04, 0x17
        /*001a*/ 	.short	(.L_30 - .L_29)
.L_29:
        /*001c*/ 	.word	0x00000000
        /*0020*/ 	.short	0x0001
        /*0022*/ 	.short	0x0008
        /*0024*/ 	.byte	0x00, 0xf0, 0x11, 0x00


	//----- nvinfo : EIATTR_KPARAM_INFO
	.align		4
.L_30:
        /*0028*/ 	.byte	0x04, 0x17
        /*002a*/ 	.short	(.L_32 - .L_31)
.L_31:
        /*002c*/ 	.word	0x00000000
        /*0030*/ 	.short	0x0000
        /*0032*/ 	.short	0x0000
        /*0034*/ 	.byte	0x00, 0xf5, 0x21, 0x00


	//----- nvinfo : EIATTR_SPARSE_MMA_MASK
	.align		4
.L_32:
        /*0038*/ 	.byte	0x03, 0x50
        /*003a*/ 	.short	0x0000


	//----- nvinfo : EIATTR_MAXREG_COUNT
	.align		4
        /*003c*/ 	.byte	0x03, 0x1b
        /*003e*/ 	.short	0x00ff


	//----- nvinfo : EIATTR_NUM_BARRIERS
	.align		4
        /*0040*/ 	.byte	0x02, 0x4c
        /*0042*/ 	.byte	0x01
	.zero		1


	//----- nvinfo : EIATTR_MERCURY_ISA_VERSION
	.align		4
        /*0044*/ 	.byte	0x03, 0x5f
        /*0046*/ 	.short	0x0101


	//----- nvinfo : EIATTR_VRC_CTA_INIT_COUNT
	.align		4
        /*0048*/ 	.byte	0x02, 0x4a
	.zero		1
	.zero		1


	//----- nvinfo : EIATTR_EXIT_INSTR_OFFSETS
	.align		4
        /*004c*/ 	.byte	0x04, 0x1c
        /*004e*/ 	.short	(.L_34 - .L_33)


	//   ....[0]....
.L_33:
        /*0050*/ 	.word	0x00000080


	//   ....[1]....
        /*0054*/ 	.word	0x000002a0


	//----- nvinfo : EIATTR_CBANK_PARAM_SIZE
	.align		4
.L_34:
        /*0058*/ 	.byte	0x03, 0x19
        /*005a*/ 	.short	0x0010


	//----- nvinfo : EIATTR_PARAM_CBANK
	.align		4
        /*005c*/ 	.byte	0x04, 0x0a
        /*005e*/ 	.short	(.L_36 - .L_35)
	.align		4
.L_35:
        /*0060*/ 	.word	index@(.nv.constant0._Z11inverse_knlPiii)
        /*0064*/ 	.short	0x0380
        /*0066*/ 	.short	0x0010


	//----- nvinfo : EIATTR_SW_WAR
	.align		4
.L_36:
        /*0068*/ 	.byte	0x04, 0x36
        /*006a*/ 	.short	(.L_38 - .L_37)
.L_37:
        /*006c*/ 	.word	0x00000008
.L_38:


//--------------------- .nv.info._Z12multiple_knlPiS_S_iii --------------------------
	.section	.nv.info._Z12multiple_knlPiS_S_iii,"",@"SHT_CUDA_INFO"
	.sectionflags	@""
	.align	4


	//----- nvinfo : EIATTR_CUDA_API_VERSION
	.align		4
        /*0000*/ 	.byte	0x04, 0x37
        /*0002*/ 	.short	(.L_40 - .L_39)
.L_39:
        /*0004*/ 	.word	0x00000082


	//----- nvinfo : EIATTR_KPARAM_INFO
	.align		4
.L_40:
        /*0008*/ 	.byte	0x04, 0x17
        /*000a*/ 	.short	(.L_42 - .L_41)
.L_41:
        /*000c*/ 	.word	0x00000000
        /*0010*/ 	.short	0x0005
        /*0012*/ 	.short	0x0020
        /*0014*/ 	.byte	0x00, 0xf0, 0x11, 0x00


	//----- nvinfo : EIATTR_KPARAM_INFO
	.align		4
.L_42:
        /*0018*/ 	.byte	0x04, 0x17
        /*001a*/ 	.short	(.L_44 - .L_43)
.L_43:
        /*001c*/ 	.word	0x00000000
        /*0020*/ 	.short	0x0004
        /*0022*/ 	.short	0x001c
        /*0024*/ 	.byte	0x00, 0xf0, 0x11, 0x00


	//----- nvinfo : EIATTR_KPARAM_INFO
	.align		4
.L_44:
        /*0028*/ 	.byte	0x04, 0x17
        /*002a*/ 	.short	(.L_46 - .L_45)
.L_45:
        /*002c*/ 	.word	0x00000000
        /*0030*/ 	.short	0x0003
        /*0032*/ 	.short	0x0018
        /*0034*/ 	.byte	0x00, 0xf0, 0x11, 0x00


	//----- nvinfo : EIATTR_KPARAM_INFO
	.align		4
.L_46:
        /*0038*/ 	.byte	0x04, 0x17
        /*003a*/ 	.short	(.L_48 - .L_47)
.L_47:
        /*003c*/ 	.word	0x00000000
        /*0040*/ 	.short	0x0002
        /*0042*/ 	.short	0x0010
        /*0044*/ 	.byte	0x00, 0xf5, 0x21, 0x00


	//----- nvinfo : EIATTR_KPARAM_INFO
	.align		4
.L_48:
        /*0048*/ 	.byte	0x04, 0x17
        /*004a*/ 	.short	(.L_50 - .L_49)
.L_49:
        /*004c*/ 	.word	0x00000000
        /*0050*/ 	.short	0x0001
        /*0052*/ 	.short	0x0008
        /*0054*/ 	.byte	0x00, 0xf5, 0x21, 0x00


	//----- nvinfo : EIATTR_KPARAM_INFO
	.align		4
.L_50:
        /*0058*/ 	.byte	0x04, 0x17
        /*005a*/ 	.short	(.L_52 - .L_51)
.L_51:
        /*005c*/ 	.word	0x00000000
        /*0060*/ 	.short	0x0000
        /*0062*/ 	.short	0x0000
        /*0064*/ 	.byte	0x00, 0xf5, 0x21, 0x00


	//----- nvinfo : EIATTR_SPARSE_MMA_MASK
	.align		4
.L_52:
        /*0068*/ 	.byte	0x03, 0x50
        /*006a*/ 	.short	0x0000


	//----- nvinfo : EIATTR_MAXREG_COUNT
	.align		4
        /*006c*/ 	.byte	0x03, 0x1b
        /*006e*/ 	.short	0x00ff


	//----- nvinfo : EIATTR_MERCURY_ISA_VERSION
	.align		4
        /*0070*/ 	.byte	0x03, 0x5f
        /*0072*/ 	.short	0x0101


	//----- nvinfo : EIATTR_VRC_CTA_INIT_COUNT
	.align		4
        /*0074*/ 	.byte	0x02, 0x4a
	.zero		1
	.zero		1


	//----- nvinfo : EIATTR_EXIT_INSTR_OFFSETS
	.align		4
        /*0078*/ 	.byte	0x04, 0x1c
        /*007a*/ 	.short	(.L_54 - .L_53)


	//   ....[0]....
.L_53:
        /*007c*/ 	.word	0x00000090


	//   ....[1]....
        /*0080*/ 	.word	0x000001f0


	//   ....[2]....
        /*0084*/ 	.word	0x000006f0


	//   ....[3]....
        /*0088*/ 	.word	0x000008e0


	//   ....[4]....
        /*008c*/ 	.word	0x00000a30


	//   ....[5]....
        /*0090*/ 	.word	0x00000ae0


	//----- nvinfo : EIATTR_CBANK_PARAM_SIZE
	.align		4
.L_54:
        /*0094*/ 	.byte	0x03, 0x19
        /*0096*/ 	.short	0x0024


	//----- nvinfo : EIATTR_PARAM_CBANK
	.align		4
        /*0098*/ 	.byte	0x04, 0x0a
        /*009a*/ 	.short	(.L_56 - .L_55)
	.align		4
.L_55:
        /*009c*/ 	.word	index@(.nv.constant0._Z12multiple_knlPiS_S_iii)
        /*00a0*/ 	.short	0x0380
        /*00a2*/ 	.short	0x0024


	//----- nvinfo : EIATTR_SW_WAR
	.align		4
.L_56:
        /*00a4*/ 	.byte	0x04, 0x36
        /*00a6*/ 	.short	(.L_58 - .L_57)
.L_57:
        /*00a8*/ 	.word	0x00000008
.L_58:


//--------------------- .nv.info._Z11sum_mat_knlPiiS_ --------------------------
	.section	.nv.info._Z11sum_mat_knlPiiS_,"",@"SHT_CUDA_INFO"
	.sectionflags	@""
	.align	4


	//----- nvinfo : EIATTR_CUDA_API_VERSION
	.align		4
        /*0000*/ 	.byte	0x04, 0x37
        /*0002*/ 	.short	(.L_60 - .L_59)
.L_59:
        /*0004*/ 	.word	0x00000082


	//----- nvinfo : EIATTR_KPARAM_INFO
	.align		4
.L_60:
        /*0008*/ 	.byte	0x04, 0x17
        /*000a*/ 	.short	(.L_62 - .L_61)
.L_61:
        /*000c*/ 	.word	0x00000000
        /*0010*/ 	.short	0x0002
        /*0012*/ 	.short	0x0010
        /*0014*/ 	.byte	0x00, 0xf5, 0x21, 0x00


	//----- nvinfo : EIATTR_KPARAM_INFO
	.align		4
.L_62:
        /*0018*/ 	.byte	0x04, 0x17
        /*001a*/ 	.short	(.L_64 - .L_63)
.L_63:
        /*001c*/ 	.word	0x00000000
        /*0020*/ 	.short	0x0001
        /*0022*/ 	.short	0x0008
        /*0024*/ 	.byte	0x00, 0xf0, 0x11, 0x00


	//----- nvinfo : EIATTR_KPARAM_INFO
	.align		4
.L_64:
        /*0028*/ 	.byte	0x04, 0x17
        /*002a*/ 	.short	(.L_66 - .L_65)
.L_65:
        /*002c*/ 	.word	0x00000000
        /*0030*/ 	.short	0x0000
        /*0032*/ 	.short	0x0000
        /*0034*/ 	.byte	0x00, 0xf5, 0x21, 0x00


	//----- nvinfo : EIATTR_SPARSE_MMA_MASK
	.align		4
.L_66:
        /*0038*/ 	.byte	0x03, 0x50
        /*003a*/ 	.short	0x0000


	//----- nvinfo : EIATTR_MAXREG_COUNT
	.align		4
        /*003c*/ 	.byte	0x03, 0x1b
        /*003e*/ 	.short	0x00ff


	//----- nvinfo : EIATTR_NUM_BARRIERS
	.align		4
        /*0040*/ 	.byte	0x02, 0x4c
        /*0042*/ 	.byte	0x01
	.zero		1


	//----- nvinfo : EIATTR_MERCURY_ISA_VERSION
	.align		4
        /*0044*/ 	.byte	0x03, 0x5f
        /*0046*/ 	.short	0x0101


	//----- nvinfo : EIATTR_VRC_CTA_INIT_COUNT
	.align		4
        /*0048*/ 	.byte	0x02, 0x4a
	.zero		1
	.zero		1


	//----- nvinfo : EIATTR_EXIT_INSTR_OFFSETS
	.align		4
        /*004c*/ 	.byte	0x04, 0x1c
        /*004e*/ 	.short	(.L_68 - .L_67)


	//   ....[0]....
.L_67:
        /*0050*/ 	.word	0x00000200


	//   ....[1]....
        /*0054*/ 	.word	0x00000270


	//----- nvinfo : EIATTR_CBANK_PARAM_SIZE
	.align		4
.L_68:
        /*0058*/ 	.byte	0x03, 0x19
        /*005a*/ 	.short	0x0018


	//----- nvinfo : EIATTR_PARAM_CBANK
	.align		4
        /*005c*/ 	.byte	0x04, 0x0a
        /*005e*/ 	.short	(.L_70 - .L_69)
	.align		4
.L_69:
        /*0060*/ 	.word	index@(.nv.constant0._Z11sum_mat_knlPiiS_)
        /*0064*/ 	.short	0x0380
        /*0066*/ 	.short	0x0018


	//----- nvinfo : EIATTR_SW_WAR
	.align		4
.L_70:
        /*0068*/ 	.byte	0x04, 0x36
        /*006a*/ 	.short	(.L_72 - .L_71)
.L_71:
        /*006c*/ 	.word	0x00000008
.L_72:


//--------------------- .nv.info._Z10warmup_knli  --------------------------
	.section	.nv.info._Z10warmup_knli,"",@"SHT_CUDA_INFO"
	.sectionflags	@""
	.align	4


	//----- nvinfo : EIATTR_CUDA_API_VERSION
	.align		4
        /*0000*/ 	.byte	0x04, 0x37
        /*0002*/ 	.short	(.L_74 - .L_73)
.L_73:
        /*0004*/ 	.word	0x00000082


	//----- nvinfo : EIATTR_KPARAM_INFO
	.align		4
.L_74:
        /*0008*/ 	.byte	0x04, 0x17
        /*000a*/ 	.short	(.L_76 - .L_75)
.L_75:
        /*000c*/ 	.word	0x00000000
        /*0010*/ 	.short	0x0000
        /*0012*/ 	.short	0x0000
        /*0014*/ 	.byte	0x00, 0xf0, 0x11, 0x00


	//----- nvinfo : EIATTR_SPARSE_MMA_MASK
	.align		4
.L_76:
        /*0018*/ 	.byte	0x03, 0x50
        /*001a*/ 	.short	0x0000


	//----- nvinfo : EIATTR_MAXREG_COUNT
	.align		4
        /*001c*/ 	.byte	0x03, 0x1b
        /*001e*/ 	.short	0x00ff


	//----- nvinfo : EIATTR_EXTERNS
	.align		4
        /*0020*/ 	.byte	0x04, 0x0f
        /*0022*/ 	.short	(.L_78 - .L_77)


	//   ....[0]....
	.align		4
.L_77:
        /*0024*/ 	.word	index@(vprintf)


	//----- nvinfo : EIATTR_MERCURY_ISA_VERSION
	.align		4
.L_78:
        /*0028*/ 	.byte	0x03, 0x5f
        /*002a*/ 	.short	0x0101


	//----- nvinfo : EIATTR_VRC_CTA_INIT_COUNT
	.align		4
        /*002c*/ 	.byte	0x02, 0x4a
	.zero		1
	.zero		1


	//----- nvinfo : EIATTR_SYSCALL_OFFSETS
	.align		4
        /*0030*/ 	.byte	0x04, 0x46
        /*0032*/ 	.short	(.L_80 - .L_79)


	//   ....[0]....
.L_79:
        /*0034*/ 	.word	0x000000d0


	//----- nvinfo : EIATTR_EXIT_INSTR_OFFSETS
	.align		4
.L_80:
        /*0038*/ 	.byte	0x04, 0x1c
        /*003a*/ 	.short	(.L_82 - .L_81)


	//   ....[0]....
.L_81:
        /*003c*/ 	.word	0x00000050


	//   ....[1]....
        /*0040*/ 	.word	0x000000e0


	//----- nvinfo : EIATTR_CRS_STACK_SIZE
	.align		4
.L_82:
        /*0044*/ 	.byte	0x04, 0x1e
        /*0046*/ 	.short	(.L_84 - .L_83)
.L_83:
        /*0048*/ 	.word	0x00000000


	//----- nvinfo : EIATTR_CBANK_PARAM_SIZE
	.align		4
.L_84:
        /*004c*/ 	.byte	0x03, 0x19
        /*004e*/ 	.short	0x0004


	//----- nvinfo : EIATTR_PARAM_CBANK
	.align		4
        /*0050*/ 	.byte	0x04, 0x0a
        /*0052*/ 	.short	(.L_86 - .L_85)
	.align		4
.L_85:
        /*0054*/ 	.word	index@(.nv.constant0._Z10warmup_knli)
        /*0058*/ 	.short	0x0380
        /*005a*/ 	.short	0x0004


	//----- nvinfo : EIATTR_SW_WAR
	.align		4
.L_86:
        /*005c*/ 	.byte	0x04, 0x36
        /*005e*/ 	.short	(.L_88 - .L_87)
.L_87:
        /*0060*/ 	.word	0x00000008
.L_88:


//--------------------- .nv.callgraph             --------------------------
	.section	.nv.callgraph,"",@"SHT_CUDA_CALLGRAPH"
	.align	4
	.sectionentsize	8
	.align		4
        /*0000*/ 	.word	0x00000000
	.align		4
        /*0004*/ 	.word	0xffffffff
	.align		4
        /*0008*/ 	.word	index@(_Z10warmup_knli)
	.align		4
        /*000c*/ 	.word	index@(vprintf)
	.align		4
        /*0010*/ 	.word	0x00000000
	.align		4
        /*0014*/ 	.word	0xfffffffe
	.align		4
        /*0018*/ 	.word	0x00000000
	.align		4
        /*001c*/ 	.word	0xfffffffd
	.align		4
        /*0020*/ 	.word	0x00000000
	.align		4
        /*0024*/ 	.word	0xfffffffc


//--------------------- .nv.constant4             --------------------------
	.section	.nv.constant4,"a",@progbits
	.align	8
	.align		8
.nv.constant4:
        /*0000*/ 	.dword	$str
	.align		8
        /*0008*/ 	.dword	vprintf


//--------------------- .text._Z11inverse_knlPiii --------------------------
	.section	.text._Z11inverse_knlPiii,"ax",@progbits
	.align	128
        .global         _Z11inverse_knlPiii
        .type           _Z11inverse_knlPiii,@function
        .size           _Z11inverse_knlPiii,(.L_x_11 - _Z11inverse_knlPiii)
        .other          _Z11inverse_knlPiii,@"STO_CUDA_ENTRY STV_DEFAULT"
_Z11inverse_knlPiii:
.text._Z11inverse_knlPiii:
[----:B------:R-:W-:Y:S01]  /*0000*/  LDC R1, c[0x0][0x37c] ;  /* 0x0000df00ff017b82 */ /* 0x000fe20000000800 */
[----:B------:R-:W0:Y:S07]  /*0010*/  S2R R0, SR_TID.X ;  /* 0x0000000000007919 */ /* 0x000e2e0000002100 */
[----:B------:R-:W0:Y:S08]  /*0020*/  S2UR UR4, SR_CTAID.X ;  /* 0x00000000000479c3 */ /* 0x000e300000002500 */
[----:B------:R-:W0:Y:S08]  /*0030*/  LDC R5, c[0x0][0x360] ;  /* 0x0000d800ff057b82 */ /* 0x000e300000000800 */
[----:B------:R-:W1:Y:S01]  /*0040*/  LDC.64 R2, c[0x0][0x388] ;  /* 0x0000e200ff027b82 */ /* 0x000e620000000a00 */
[----:B0-----:R-:W-:-:S02]  /*0050*/  IMAD R0, R5, UR4, R0 ;  /* 0x0000000405007c24 */ /* 0x001fc4000f8e0200 */
[----:B-1----:R-:W-:-:S05]  /*0060*/  IMAD R5, R3, R2, RZ ;  /* 0x0000000203057224 */ /* 0x002fca00078e02ff */
[----:B------:R-:W-:-:S13]  /*0070*/  ISETP.GE.AND P0, PT, R0, R5, PT ;  /* 0x000000050000720c */ /* 0x000fda0003f06270 */
[----:B------:R-:W-:Y:S05]  /*0080*/  @P0 EXIT ;  /* 0x000000000000094d */ /* 0x000fea0003800000 */
[----:B------:R-:W0:Y:S01]  /*0090*/  LDC.64 R4, c[0x0][0x380] ;  /* 0x0000e000ff047b82 */ /* 0x000e220000000a00 */
[----:B------:R-:W1:Y:S01]  /*00a0*/  LDCU.64 UR4, c[0x0][0x358] ;  /* 0x00006b00ff0477ac */ /* 0x000e620008000a00 */
[----:B0-----:R-:W-:-:S06]  /*00b0*/  IMAD.WIDE R6, R0, 0x4, R4 ;  /* 0x0000000400067825 */ /* 0x001fcc00078e0204 */
[----:B-1----:R0:W2:Y:S01]  /*00c0*/  LDG.E R7, desc[UR4][R6.64] ;  /* 0x0000000406077981 */ /* 0x0020a2000c1e1900 */
[----:B------:R-:W-:-:S04]  /*00d0*/  IABS R11, R3 ;  /* 0x00000003000b7213 */ /* 0x000fc80000000000 */
[----:B------:R-:W1:Y:S01]  /*00e0*/  I2F.RP R10, R11 ;  /* 0x0000000b000a7306 */ /* 0x000e620000209400 */
[----:B0-----:R-:W-:-:S07]  /*00f0*/  IABS R6, R0 ;  /* 0x0000000000067213 */ /* 0x001fce0000000000 */
[----:B-1----:R-:W0:Y:S02]  /*0100*/  MUFU.RCP R10, R10 ;  /* 0x0000000a000a7308 */ /* 0x002e240000001000 */
[----:B0-----:R-:W-:-:S06]  /*0110*/  IADD3 R8, PT, PT, R10, 0xffffffe, RZ ;  /* 0x0ffffffe0a087810 */ /* 0x001fcc0007ffe0ff */
[----:B------:R0:W1:Y:S02]  /*0120*/  F2I.FTZ.U32.TRUNC.NTZ R9, R8 ;  /* 0x0000000800097305 */ /* 0x000064000021f000 */
[----:B0-----:R-:W-:Y:S01]  /*0130*/  IMAD.MOV.U32 R8, RZ, RZ, RZ ;  /* 0x000000ffff087224 */ /* 0x001fe200078e00ff */
[----:B-1----:R-:W-:-:S05]  /*0140*/  IADD3 R12, PT, PT, RZ, -R9, RZ ;  /* 0x80000009ff0c7210 */ /* 0x002fca0007ffe0ff */
[----:B------:R-:W-:-:S04]  /*0150*/  IMAD R13, R12, R11, RZ ;  /* 0x0000000b0c0d7224 */ /* 0x000fc800078e02ff */
[----:B------:R-:W-:-:S06]  /*0160*/  IMAD.HI.U32 R9, R9, R13, R8 ;  /* 0x0000000d09097227 */ /* 0x000fcc00078e0008 */
[----:B------:R-:W-:-:S05]  /*0170*/  IMAD.HI.U32 R9, R9, R6, RZ ;  /* 0x0000000609097227 */ /* 0x000fca00078e00ff */
[----:B------:R-:W-:-:S05]  /*0180*/  IADD3 R10, PT, PT, -R9, RZ, RZ ;  /* 0x000000ff090a7210 */ /* 0x000fca0007ffe1ff */
[C---:B------:R-:W-:Y:S01]  /*0190*/  IMAD R6, R11.reuse, R10, R6 ;  /* 0x0000000a0b067224 */ /* 0x040fe200078e0206 */
[----:B------:R-:W-:Y:S04]  /*01a0*/  BAR.SYNC.DEFER_BLOCKING 0x0 ;  /* 0x0000000000007b1d */ /* 0x000fe80000010000 */
[----:B------:R-:W-:-:S13]  /*01b0*/  ISETP.GT.U32.AND P2, PT, R11, R6, PT ;  /* 0x000000060b00720c */ /* 0x000fda0003f44070 */
[----:B------:R-:W-:Y:S01]  /*01c0*/  @!P2 IMAD.IADD R6, R6, 0x1, -R11 ;  /* 0x000000010606a824 */ /* 0x000fe200078e0a0b */
[----:B------:R-:W-:Y:S02]  /*01d0*/  @!P2 IADD3 R9, PT, PT, R9, 0x1, RZ ;  /* 0x000000010909a810 */ /* 0x000fe40007ffe0ff */
[----:B------:R-:W-:Y:S02]  /*01e0*/  ISETP.NE.AND P2, PT, R3, RZ, PT ;  /* 0x000000ff0300720c */ /* 0x000fe40003f45270 */
[----:B------:R-:W-:Y:S02]  /*01f0*/  ISETP.GE.U32.AND P0, PT, R6, R11, PT ;  /* 0x0000000b0600720c */ /* 0x000fe40003f06070 */
[----:B------:R-:W-:-:S04]  /*0200*/  LOP3.LUT R6, R0, R3, RZ, 0x3c, !PT ;  /* 0x0000000300067212 */ /* 0x000fc800078e3cff */
[----:B------:R-:W-:-:S07]  /*0210*/  ISETP.GE.AND P1, PT, R6, RZ, PT ;  /* 0x000000ff0600720c */ /* 0x000fce0003f26270 */
[----:B------:R-:W-:-:S06]  /*0220*/  @P0 VIADD R9, R9, 0x1 ;  /* 0x0000000109090836 */ /* 0x000fcc0000000000 */
[----:B------:R-:W-:Y:S02]  /*0230*/  @!P1 IADD3 R9, PT, PT, -R9, RZ, RZ ;  /* 0x000000ff09099210 */ /* 0x000fe40007ffe1ff */
[----:B------:R-:W-:-:S05]  /*0240*/  @!P2 LOP3.LUT R9, RZ, R3, RZ, 0x33, !PT ;  /* 0x00000003ff09a212 */ /* 0x000fca00078e33ff */
[----:B------:R-:W-:-:S04]  /*0250*/  IMAD.MOV R6, RZ, RZ, -R9 ;  /* 0x000000ffff067224 */ /* 0x000fc800078e0a09 */
[----:B------:R-:W-:-:S04]  /*0260*/  IMAD R0, R3, R6, R0 ;  /* 0x0000000603007224 */ /* 0x000fc800078e0200 */
[----:B------:R-:W-:-:S04]  /*0270*/  IMAD R9, R0, R2, R9 ;  /* 0x0000000200097224 */ /* 0x000fc800078e0209 */
[----:B------:R-:W-:-:S05]  /*0280*/  IMAD.WIDE R4, R9, 0x4, R4 ;  /* 0x0000000409047825 */ /* 0x000fca00078e0204 */
[----:B--2---:R-:W-:Y:S01]  /*0290*/  STG.E desc[UR4][R4.64], R7 ;  /* 0x0000000704007986 */ /* 0x004fe2000c101904 */
[----:B------:R-:W-:Y:S05]  /*02a0*/  EXIT ;  /* 0x000000000000794d */ /* 0x000fea0003800000 */
.L_x_0:
[----:B------:R-:W-:-:S00]  /*02b0*/  BRA `(.L_x_0) ;  /* 0xfffffffc00fc7947 */ /* 0x000fc0000383ffff */
[----:B------:R-:W-:-:S00]  /*02c0*/  NOP ;  /* 0x0000000000007918 */ /* 0x000fc00000000000 */
        /* <DEDUP_REMOVED lines=11> */
.L_x_11:


//--------------------- .text._Z12multiple_knlPiS_S_iii --------------------------
	.section	.text._Z12multiple_knlPiS_S_iii,"ax",@progbits
	.align	128
        .global         _Z12multiple_knlPiS_S_iii
        .type           _Z12multiple_knlPiS_S_iii,@function
        .size           _Z12multiple_knlPiS_S_iii,(.L_x_12 - _Z12multiple_knlPiS_S_iii)
        .other          _Z12multiple_knlPiS_S_iii,@"STO_CUDA_ENTRY STV_DEFAULT"
_Z12multiple_knlPiS_S_iii:
.text._Z12multiple_knlPiS_S_iii:
[----:B------:R-:W-:Y:S01]  /*0000*/  LDC R1, c[0x0][0x37c] ;  /* 0x0000df00ff017b82 */ /* 0x000fe20000000800 */
[----:B------:R-:W0:Y:S07]  /*0010*/  S2R R5, SR_TID.X ;  /* 0x0000000000057919 */ /* 0x000e2e0000002100 */
[----:B------:R-:W0:Y:S01]  /*0020*/  S2UR UR4, SR_CTAID.X ;  /* 0x00000000000479c3 */ /* 0x000e220000002500 */
[----:B------:R-:W1:Y:S07]  /*0030*/  LDCU UR5, c[0x0][0x398] ;  /* 0x00007300ff0577ac */ /* 0x000e6e0008000800 */
[----:B------:R-:W0:Y:S08]  /*0040*/  LDC R0, c[0x0][0x360] ;  /* 0x0000d800ff007b82 */ /* 0x000e300000000800 */
[----:B------:R-:W1:Y:S01]  /*0050*/  LDC R6, c[0x0][0x3a0] ;  /* 0x0000e800ff067b82 */ /* 0x000e620000000800 */
[----:B0-----:R-:W-:-:S02]  /*0060*/  IMAD R5, R0, UR4, R5 ;  /* 0x0000000400057c24 */ /* 0x001fc4000f8e0205 */
[----:B-1----:R-:W-:-:S05]  /*0070*/  IMAD R0, R6, UR5, RZ ;  /* 0x0000000506007c24 */ /* 0x002fca000f8e02ff */
[----:B------:R-:W-:-:S13]  /*0080*/  ISETP.GE.AND P0, PT, R5, R0, PT ;  /* 0x000000000500720c */ /* 0x000fda0003f06270 */
[----:B------:R-:W-:Y:S05]  /*0090*/  @P0 EXIT ;  /* 0x000000000000094d */ /* 0x000fea0003800000 */
[----:B------:R-:W-:Y:S01]  /*00a0*/  IABS R9, R6 ;  /* 0x0000000600097213 */ /* 0x000fe20000000000 */
[----:B------:R-:W-:Y:S01]  /*00b0*/  HFMA2 R2, -RZ, RZ, 0, 0 ;  /* 0x00000000ff027431 */ /* 0x000fe200000001ff */
[----:B------:R-:W-:Y:S01]  /*00c0*/  IABS R10, R5 ;  /* 0x00000005000a7213 */ /* 0x000fe20000000000 */
[----:B------:R-:W0:Y:S01]  /*00d0*/  LDCU.64 UR6, c[0x0][0x358] ;  /* 0x00006b00ff0677ac */ /* 0x000e220008000a00 */
[----:B------:R-:W1:Y:S08]  /*00e0*/  I2F.RP R4, R9 ;  /* 0x0000000900047306 */ /* 0x000e700000209400 */
[----:B-1----:R-:W1:Y:S02]  /*00f0*/  MUFU.RCP R4, R4 ;  /* 0x0000000400047308 */ /* 0x002e640000001000 */
[----:B-1----:R-:W-:-:S06]  /*0100*/  IADD3 R7, PT, PT, R4, 0xffffffe, RZ ;  /* 0x0ffffffe04077810 */ /* 0x002fcc0007ffe0ff */
[----:B------:R-:W1:Y:S02]  /*0110*/  F2I.FTZ.U32.TRUNC.NTZ R3, R7 ;  /* 0x0000000700037305 */ /* 0x000e64000021f000 */
[----:B-1----:R-:W-:-:S05]  /*0120*/  IADD3 R0, PT, PT, RZ, -R3, RZ ;  /* 0x80000003ff007210 */ /* 0x002fca0007ffe0ff */
[----:B------:R-:W-:Y:S02]  /*0130*/  IMAD R11, R0, R9, RZ ;  /* 0x00000009000b7224 */ /* 0x000fe400078e02ff */
[----:B------:R-:W1:Y:S02]  /*0140*/  LDC R0, c[0x0][0x39c] ;  /* 0x0000e700ff007b82 */ /* 0x000e640000000800 */
[----:B------:R-:W-:-:S06]  /*0150*/  IMAD.HI.U32 R8, R3, R11, R2 ;  /* 0x0000000b03087227 */ /* 0x000fcc00078e0002 */
[----:B------:R-:W2:Y:S01]  /*0160*/  LDC.64 R2, c[0x0][0x390] ;  /* 0x0000e400ff027b82 */ /* 0x000ea20000000a00 */
[----:B------:R-:W-:-:S05]  /*0170*/  IMAD.HI.U32 R8, R8, R10, RZ ;  /* 0x0000000a08087227 */ /* 0x000fca00078e00ff */
[----:B------:R-:W-:-:S05]  /*0180*/  IADD3 R4, PT, PT, -R8, RZ, RZ ;  /* 0x000000ff08047210 */ /* 0x000fca0007ffe1ff */
[----:B------:R-:W-:Y:S01]  /*0190*/  IMAD R4, R9, R4, R10 ;  /* 0x0000000409047224 */ /* 0x000fe200078e020a */
[----:B-1----:R-:W-:-:S04]  /*01a0*/  ISETP.GE.AND P0, PT, R0, 0x1, PT ;  /* 0x000000010000780c */ /* 0x002fc80003f06270 */
[----:B------:R-:W-:Y:S01]  /*01b0*/  ISETP.GT.U32.AND P3, PT, R9, R4, PT ;  /* 0x000000040900720c */ /* 0x000fe20003f64070 */
[----:B--2---:R-:W-:-:S05]  /*01c0*/  IMAD.WIDE R2, R5, 0x4, R2 ;  /* 0x0000000405027825 */ /* 0x004fca00078e0202 */
[----:B0-----:R0:W-:Y:S07]  /*01d0*/  STG.E desc[UR6][R2.64], RZ ;  /* 0x000000ff02007986 */ /* 0x0011ee000c101906 */
[----:B------:R-:W-:Y:S01]  /*01e0*/  @!P3 IADD3 R4, PT, PT, R4, -R9, RZ ;  /* 0x800000090404b210 */ /* 0x000fe20007ffe0ff */
[----:B------:R-:W-:Y:S06]  /*01f0*/  @!P0 EXIT ;  /* 0x000000000000894d */ /* 0x000fec0003800000 */
[----:B------:R-:W-:Y:S02]  /*0200*/  ISETP.GE.U32.AND P2, PT, R4, R9, PT ;  /* 0x000000090400720c */ /* 0x000fe40003f46070 */
[C---:B------:R-:W-:Y:S02]  /*0210*/  LOP3.LUT R7, R5.reuse, R6, RZ, 0x3c, !PT ;  /* 0x0000000605077212 */ /* 0x040fe400078e3cff */
[----:B------:R-:W-:Y:S02]  /*0220*/  ISETP.GE.AND P0, PT, R5, RZ, PT ;  /* 0x000000ff0500720c */ /* 0x000fe40003f06270 */
[----:B------:R-:W-:Y:S02]  /*0230*/  ISETP.GE.AND P1, PT, R7, RZ, PT ;  /* 0x000000ff0700720c */ /* 0x000fe40003f26270 */
[----:B------:R-:W-:Y:S02]  /*0240*/  @!P3 IADD3 R8, PT, PT, R8, 0x1, RZ ;  /* 0x000000010808b810 */ /* 0x000fe40007ffe0ff */
[----:B------:R-:W-:-:S02]  /*0250*/  ISETP.GT.U32.AND P3, PT, R9, R4, PT ;  /* 0x000000040900720c */ /* 0x000fc40003f64070 */
[----:B------:R-:W-:Y:S01]  /*0260*/  IADD3 R5, PT, PT, R4, -R9, RZ ;  /* 0x8000000904057210 */ /* 0x000fe20007ffe0ff */
[----:B------:R-:W-:Y:S01]  /*0270*/  @P2 VIADD R8, R8, 0x1 ;  /* 0x0000000108082836 */ /* 0x000fe20000000000 */
[----:B------:R-:W-:Y:S02]  /*0280*/  ISETP.NE.AND P2, PT, R6, RZ, PT ;  /* 0x000000ff0600720c */ /* 0x000fe40003f45270 */
[----:B------:R-:W-:Y:S02]  /*0290*/  SEL R4, R5, R4, !P3 ;  /* 0x0000000405047207 */ /* 0x000fe40005800000 */
[----:B------:R-:W-:Y:S02]  /*02a0*/  ISETP.GE.U32.AND P3, PT, R0, 0x8, PT ;  /* 0x000000080000780c */ /* 0x000fe40003f66070 */
[----:B------:R-:W-:Y:S02]  /*02b0*/  LOP3.LUT R7, RZ, R6, RZ, 0x33, !PT ;  /* 0x00000006ff077212 */ /* 0x000fe400078e33ff */
[----:B------:R-:W-:-:S02]  /*02c0*/  @!P1 IADD3 R8, PT, PT, -R8, RZ, RZ ;  /* 0x000000ff08089210 */ /* 0x000fc40007ffe1ff */
[----:B------:R-:W-:Y:S02]  /*02d0*/  LOP3.LUT R20, R0, 0x7, RZ, 0xc0, !PT ;  /* 0x0000000700147812 */ /* 0x000fe400078ec0ff */
[----:B------:R-:W-:Y:S02]  /*02e0*/  SEL R9, R7, R8, !P2 ;  /* 0x0000000807097207 */ /* 0x000fe40005000000 */
[----:B------:R-:W-:Y:S02]  /*02f0*/  @!P0 IADD3 R4, PT, PT, -R4, RZ, RZ ;  /* 0x000000ff04048210 */ /* 0x000fe40007ffe1ff */
[----:B------:R-:W-:Y:S01]  /*0300*/  ISETP.NE.AND P1, PT, R20, RZ, PT ;  /* 0x000000ff1400720c */ /* 0x000fe20003f25270 */
[----:B------:R-:W-:Y:S01]  /*0310*/  IMAD R9, R9, R0, RZ ;  /* 0x0000000009097224 */ /* 0x000fe200078e02ff */
[----:B------:R-:W-:Y:S02]  /*0320*/  SEL R7, R7, R4, !P2 ;  /* 0x0000000407077207 */ /* 0x000fe40005000000 */
[----:B------:R-:W-:-:S02]  /*0330*/  MOV R13, RZ ;  /* 0x000000ff000d7202 */ /* 0x000fc40000000f00 */
[----:B------:R-:W-:Y:S01]  /*0340*/  MOV R8, RZ ;  /* 0x000000ff00087202 */ /* 0x000fe20000000f00 */
[----:B------:R-:W-:Y:S06]  /*0350*/  @!P3 BRA `(.L_x_1) ;  /* 0x0000000000e4b947 */ /* 0x000fec0003800000 */
[----:B------:R-:W1:Y:S01]  /*0360*/  LDCU.64 UR4, c[0x0][0x380] ;  /* 0x00007000ff0477ac */ /* 0x000e620008000a00 */
[----:B------:R-:W-:Y:S01]  /*0370*/  LOP3.LUT R8, R0, 0x7ffffff8, RZ, 0xc0, !PT ;  /* 0x7ffffff800087812 */ /* 0x000fe200078ec0ff */
[----:B------:R-:W-:Y:S01]  /*0380*/  IMAD.MOV.U32 R12, RZ, RZ, R9 ;  /* 0x000000ffff0c7224 */ /* 0x000fe200078e0009 */
[----:B------:R-:W-:Y:S02]  /*0390*/  MOV R13, RZ ;  /* 0x000000ff000d7202 */ /* 0x000fe40000000f00 */
[----:B------:R-:W-:Y:S02]  /*03a0*/  MOV R11, R7 ;  /* 0x00000007000b7202 */ /* 0x000fe40000000f00 */
[----:B------:R-:W-:Y:S01]  /*03b0*/  IADD3 R10, PT, PT, -R8, RZ, RZ ;  /* 0x000000ff080a7210 */ /* 0x000fe20007ffe1ff */
[----:B-1----:R-:W-:-:S04]  /*03c0*/  UIADD3 UR4, UP0, UPT, UR4, 0x10, URZ ;  /* 0x0000001004047890 */ /* 0x002fc8000ff1e0ff */
[----:B------:R-:W-:-:S12]  /*03d0*/  UIADD3.X UR5, UPT, UPT, URZ, UR5, URZ, UP0, !UPT ;  /* 0x00000005ff057290 */ /* 0x000fd800087fe4ff */
.L_x_2:
[----:B------:R-:W1:Y:S01]  /*03e0*/  LDC.64 R14, c[0x0][0x388] ;  /* 0x0000e200ff0e7b82 */ /* 0x000e620000000a00 */
[----:B------:R-:W-:Y:S02]  /*03f0*/  MOV R4, UR4 ;  /* 0x0000000400047c02 */ /* 0x000fe40008000f00 */
[----:B------:R-:W-:-:S03]  /*0400*/  MOV R5, UR5 ;  /* 0x0000000500057c02 */ /* 0x000fc60008000f00 */
[----:B------:R-:W-:-:S05]  /*0410*/  IMAD.WIDE R4, R12, 0x4, R4 ;  /* 0x000000040c047825 */ /* 0x000fca00078e0204 */
[----:B--2---:R-:W2:Y:S01]  /*0420*/  LDG.E R16, desc[UR6][R4.64+-0x10] ;  /* 0xfffff00604107981 */ /* 0x004ea2000c1e1900 */
[----:B-1----:R-:W-:-:S05]  /*0430*/  IMAD.WIDE R14, R11, 0x4, R14 ;  /* 0x000000040b0e7825 */ /* 0x002fca00078e020e */
[----:B------:R-:W2:Y:S02]  /*0440*/  LDG.E R17, desc[UR6][R14.64] ;  /* 0x000000060e117981 */ /* 0x000ea4000c1e1900 */
[----:B--2---:R-:W-:Y:S02]  /*0450*/  IMAD R13, R16, R17, R13 ;  /* 0x00000011100d7224 */ /* 0x004fe400078e020d */
[----:B------:R-:W-:-:S03]  /*0460*/  IMAD.WIDE R16, R6, 0x4, R14 ;  /* 0x0000000406107825 */ /* 0x000fc600078e020e */
[----:B------:R1:W-:Y:S04]  /*0470*/  STG.E desc[UR6][R2.64], R13 ;  /* 0x0000000d02007986 */ /* 0x0003e8000c101906 */
[----:B------:R-:W2:Y:S04]  /*0480*/  LDG.E R18, desc[UR6][R4.64+-0xc] ;  /* 0xfffff40604127981 */ /* 0x000ea8000c1e1900 */
[----:B------:R-:W2:Y:S02]  /*0490*/  LDG.E R19, desc[UR6][R16.64] ;  /* 0x0000000610137981 */ /* 0x000ea4000c1e1900 */
[----:B--2---:R-:W-:-:S02]  /*04a0*/  IMAD R21, R18, R19, R13 ;  /* 0x0000001312157224 */ /* 0x004fc400078e020d */
[----:B------:R-:W-:-:S03]  /*04b0*/  IMAD.WIDE R18, R6, 0x4, R16 ;  /* 0x0000000406127825 */ /* 0x000fc600078e0210 */
[----:B------:R2:W-:Y:S04]  /*04c0*/  STG.E desc[UR6][R2.64], R21 ;  /* 0x0000001502007986 */ /* 0x0005e8000c101906 */
[----:B------:R-:W3:Y:S04]  /*04d0*/  LDG.E R22, desc[UR6][R4.64+-0x8] ;  /* 0xfffff80604167981 */ /* 0x000ee8000c1e1900 */
[----:B------:R-:W3:Y:S02]  /*04e0*/  LDG.E R14, desc[UR6][R18.64] ;  /* 0x00000006120e7981 */ /* 0x000ee4000c1e1900 */
[----:B---3--:R-:W-:-:S02]  /*04f0*/  IMAD R23, R22, R14, R21 ;  /* 0x0000000e16177224 */ /* 0x008fc400078e0215 */
[----:B------:R-:W-:-:S03]  /*0500*/  IMAD.WIDE R14, R6, 0x4, R18 ;  /* 0x00000004060e7825 */ /* 0x000fc600078e0212 */
[----:B------:R3:W-:Y:S04]  /*0510*/  STG.E desc[UR6][R2.64], R23 ;  /* 0x0000001702007986 */ /* 0x0007e8000c101906 */
[----:B------:R-:W4:Y:S04]  /*0520*/  LDG.E R22, desc[UR6][R4.64+-0x4] ;  /* 0xfffffc0604167981 */ /* 0x000f28000c1e1900 */
[----:B-1----:R-:W4:Y:S01]  /*0530*/  LDG.E R13, desc[UR6][R14.64] ;  /* 0x000000060e0d7981 */ /* 0x002f22000c1e1900 */
[----:B------:R-:W-:-:S04]  /*0540*/  IMAD.WIDE R16, R6, 0x4, R14 ;  /* 0x0000000406107825 */ /* 0x000fc800078e020e */
[----:B----4-:R-:W-:-:S05]  /*0550*/  IMAD R13, R22, R13, R23 ;  /* 0x0000000d160d7224 */ /* 0x010fca00078e0217 */
[----:B------:R1:W-:Y:S04]  /*0560*/  STG.E desc[UR6][R2.64], R13 ;  /* 0x0000000d02007986 */ /* 0x0003e8000c101906 */
[----:B------:R-:W4:Y:S04]  /*0570*/  LDG.E R22, desc[UR6][R4.64] ;  /* 0x0000000604167981 */ /* 0x000f28000c1e1900 */
[----:B--2---:R-:W4:Y:S01]  /*0580*/  LDG.E R21, desc[UR6][R16.64] ;  /* 0x0000000610157981 */ /* 0x004f22000c1e1900 */
[----:B------:R-:W-:-:S04]  /*0590*/  IMAD.WIDE R18, R6, 0x4, R16 ;  /* 0x0000000406127825 */ /* 0x000fc800078e0210 */
[----:B----4-:R-:W-:-:S05]  /*05a0*/  IMAD R21, R22, R21, R13 ;  /* 0x0000001516157224 */ /* 0x010fca00078e020d */
[----:B------:R2:W-:Y:S04]  /*05b0*/  STG.E desc[UR6][R2.64], R21 ;  /* 0x0000001502007986 */ /* 0x0005e8000c101906 */
[----:B------:R-:W4:Y:S04]  /*05c0*/  LDG.E R22, desc[UR6][R4.64+0x4] ;  /* 0x0000040604167981 */ /* 0x000f28000c1e1900 */
[----:B---3--:R-:W4:Y:S01]  /*05d0*/  LDG.E R23, desc[UR6][R18.64] ;  /* 0x0000000612177981 */ /* 0x008f22000c1e1900 */
[----:B------:R-:W-:-:S04]  /*05e0*/  IMAD.WIDE R14, R6, 0x4, R18 ;  /* 0x00000004060e7825 */ /* 0x000fc800078e0212 */
[----:B----4-:R-:W-:-:S05]  /*05f0*/  IMAD R23, R22, R23, R21 ;  /* 0x0000001716177224 */ /* 0x010fca00078e0215 */
[----:B------:R2:W-:Y:S04]  /*0600*/  STG.E desc[UR6][R2.64], R23 ;  /* 0x0000001702007986 */ /* 0x0005e8000c101906 */
[----:B------:R-:W3:Y:S04]  /*0610*/  LDG.E R22, desc[UR6][R4.64+0x8] ;  /* 0x0000080604167981 */ /* 0x000ee8000c1e1900 */
[----:B-1----:R-:W3:Y:S01]  /*0620*/  LDG.E R13, desc[UR6][R14.64] ;  /* 0x000000060e0d7981 */ /* 0x002ee2000c1e1900 */
[----:B------:R-:W-:Y:S01]  /*0630*/  IMAD.WIDE R16, R6, 0x4, R14 ;  /* 0x0000000406107825 */ /* 0x000fe200078e020e */
[----:B------:R-:W-:-:S03]  /*0640*/  IADD3 R10, PT, PT, R10, 0x8, RZ ;  /* 0x000000080a0a7810 */ /* 0x000fc60007ffe0ff */
[----:B---3--:R-:W-:-:S05]  /*0650*/  IMAD R25, R22, R13, R23 ;  /* 0x0000000d16197224 */ /* 0x008fca00078e0217 */
[----:B------:R2:W-:Y:S04]  /*0660*/  STG.E desc[UR6][R2.64], R25 ;  /* 0x0000001902007986 */ /* 0x0005e8000c101906 */
[----:B------:R-:W3:Y:S04]  /*0670*/  LDG.E R22, desc[UR6][R4.64+0xc] ;  /* 0x00000c0604167981 */ /* 0x000ee8000c1e1900 */
[----:B------:R-:W3:Y:S01]  /*0680*/  LDG.E R16, desc[UR6][R16.64] ;  /* 0x0000000610107981 */ /* 0x000ee2000c1e1900 */
[----:B------:R-:W-:Y:S01]  /*0690*/  ISETP.NE.AND P0, PT, R10, RZ, PT ;  /* 0x000000ff0a00720c */ /* 0x000fe20003f05270 */
[----:B------:R-:W-:Y:S01]  /*06a0*/  IMAD R11, R6, 0x8, R11 ;  /* 0x00000008060b7824 */ /* 0x000fe200078e020b */
[----:B------:R-:W-:Y:S01]  /*06b0*/  IADD3 R12, PT, PT, R12, 0x8, RZ ;  /* 0x000000080c0c7810 */ /* 0x000fe20007ffe0ff */
[----:B---3--:R-:W-:-:S05]  /*06c0*/  IMAD R13, R22, R16, R25 ;  /* 0x00000010160d7224 */ /* 0x008fca00078e0219 */
[----:B------:R2:W-:Y:S05]  /*06d0*/  STG.E desc[UR6][R2.64], R13 ;  /* 0x0000000d02007986 */ /* 0x0005ea000c101906 */
[----:B------:R-:W-:Y:S05]  /*06e0*/  @P0 BRA `(.L_x_2) ;  /* 0xfffffffc003c0947 */ /* 0x000fea000383ffff */
.L_x_1:
[----:B------:R-:W-:Y:S05]  /*06f0*/  @!P1 EXIT ;  /* 0x000000000000994d */ /* 0x000fea0003800000 */
[----:B------:R-:W-:Y:S02]  /*0700*/  ISETP.GE.U32.AND P0, PT, R20, 0x4, PT ;  /* 0x000000041400780c */ /* 0x000fe40003f06070 */
[----:B------:R-:W-:-:S04]  /*0710*/  LOP3.LUT R16, R0, 0x3, RZ, 0xc0, !PT ;  /* 0x0000000300107812 */ /* 0x000fc800078ec0ff */
[----:B------:R-:W-:-:S07]  /*0720*/  ISETP.NE.AND P1, PT, R16, RZ, PT ;  /* 0x000000ff1000720c */ /* 0x000fce0003f25270 */
[----:B------:R-:W-:Y:S06]  /*0730*/  @!P0 BRA `(.L_x_3) ;  /* 0x0000000000688947 */ /* 0x000fec0003800000 */
[----:B------:R-:W1:Y:S01]  /*0740*/  LDC.64 R4, c[0x0][0x380] ;  /* 0x0000e000ff047b82 */ /* 0x000e620000000a00 */
[----:B------:R-:W-:Y:S01]  /*0750*/  IADD3 R15, PT, PT, R9, R8, RZ ;  /* 0x00000008090f7210 */ /* 0x000fe20007ffe0ff */
[----:B------:R-:W-:-:S06]  /*0760*/  IMAD R17, R8, R6, R7 ;  /* 0x0000000608117224 */ /* 0x000fcc00078e0207 */
[----:B------:R-:W3:Y:S01]  /*0770*/  LDC.64 R10, c[0x0][0x388] ;  /* 0x0000e200ff0a7b82 */ /* 0x000ee20000000a00 */
[----:B-1----:R-:W-:-:S05]  /*0780*/  IMAD.WIDE R4, R15, 0x4, R4 ;  /* 0x000000040f047825 */ /* 0x002fca00078e0204 */
[----:B------:R-:W4:Y:S01]  /*0790*/  LDG.E R12, desc[UR6][R4.64] ;  /* 0x00000006040c7981 */ /* 0x000f22000c1e1900 */
[----:B---3--:R-:W-:-:S05]  /*07a0*/  IMAD.WIDE R10, R17, 0x4, R10 ;  /* 0x00000004110a7825 */ /* 0x008fca00078e020a */
[----:B------:R-:W4:Y:S02]  /*07b0*/  LDG.E R14, desc[UR6][R10.64] ;  /* 0x000000060a0e7981 */ /* 0x000f24000c1e1900 */
[----:B----4-:R-:W-:Y:S02]  /*07c0*/  IMAD R17, R12, R14, R13 ;  /* 0x0000000e0c117224 */ /* 0x010fe400078e020d */
[----:B--2---:R-:W-:-:S03]  /*07d0*/  IMAD.WIDE R12, R6, 0x4, R10 ;  /* 0x00000004060c7825 */ /* 0x004fc600078e020a */
[----:B------:R1:W-:Y:S04]  /*07e0*/  STG.E desc[UR6][R2.64], R17 ;  /* 0x0000001102007986 */ /* 0x0003e8000c101906 */
[----:B------:R-:W2:Y:S04]  /*07f0*/  LDG.E R14, desc[UR6][R4.64+0x4] ;  /* 0x00000406040e7981 */ /* 0x000ea8000c1e1900 */
[----:B------:R-:W2:Y:S02]  /*0800*/  LDG.E R15, desc[UR6][R12.64] ;  /* 0x000000060c0f7981 */ /* 0x000ea4000c1e1900 */
[----:B--2---:R-:W-:-:S02]  /*0810*/  IMAD R19, R14, R15, R17 ;  /* 0x0000000f0e137224 */ /* 0x004fc400078e0211 */
[----:B------:R-:W-:-:S03]  /*0820*/  IMAD.WIDE R14, R6, 0x4, R12 ;  /* 0x00000004060e7825 */ /* 0x000fc600078e020c */
[----:B------:R1:W-:Y:S04]  /*0830*/  STG.E desc[UR6][R2.64], R19 ;  /* 0x0000001302007986 */ /* 0x0003e8000c101906 */
[----:B------:R-:W2:Y:S04]  /*0840*/  LDG.E R18, desc[UR6][R4.64+0x8] ;  /* 0x0000080604127981 */ /* 0x000ea8000c1e1900 */
[----:B------:R-:W2:Y:S01]  /*0850*/  LDG.E R20, desc[UR6][R14.64] ;  /* 0x000000060e147981 */ /* 0x000ea2000c1e1900 */
[----:B------:R-:W-:-:S04]  /*0860*/  IMAD.WIDE R10, R6, 0x4, R14 ;  /* 0x00000004060a7825 */ /* 0x000fc800078e020e */
[----:B--2---:R-:W-:-:S05]  /*0870*/  IMAD R21, R18, R20, R19 ;  /* 0x0000001412157224 */ /* 0x004fca00078e0213 */
[----:B------:R1:W-:Y:S04]  /*0880*/  STG.E desc[UR6][R2.64], R21 ;  /* 0x0000001502007986 */ /* 0x0003e8000c101906 */
[----:B------:R-:W2:Y:S04]  /*0890*/  LDG.E R18, desc[UR6][R4.64+0xc] ;  /* 0x00000c0604127981 */ /* 0x000ea8000c1e1900 */
[----:B------:R-:W2:Y:S01]  /*08a0*/  LDG.E R10, desc[UR6][R10.64] ;  /* 0x000000060a0a7981 */ /* 0x000ea2000c1e1900 */
[----:B------:R-:W-:Y:S01]  /*08b0*/  IADD3 R8, PT, PT, R8, 0x4, RZ ;  /* 0x0000000408087810 */ /* 0x000fe20007ffe0ff */
[----:B--2---:R-:W-:-:S05]  /*08c0*/  IMAD R13, R18, R10, R21 ;  /* 0x0000000a120d7224 */ /* 0x004fca00078e0215 */
[----:B------:R1:W-:Y:S02]  /*08d0*/  STG.E desc[UR6][R2.64], R13 ;  /* 0x0000000d02007986 */ /* 0x0003e4000c101906 */
.L_x_3:
[----:B------:R-:W-:Y:S05]  /*08e0*/  @!P1 EXIT ;  /* 0x000000000000994d */ /* 0x000fea0003800000 */
[----:B------:R-:W-:Y:S02]  /*08f0*/  ISETP.NE.AND P0, PT, R16, 0x1, PT ;  /* 0x000000011000780c */ /* 0x000fe40003f05270 */
[----:B------:R-:W-:-:S04]  /*0900*/  LOP3.LUT R0, R0, 0x1, RZ, 0xc0, !PT ;  /* 0x0000000100007812 */ /* 0x000fc800078ec0ff */
[----:B------:R-:W-:-:S07]  /*0910*/  ISETP.NE.U32.AND P1, PT, R0, 0x1, PT ;  /* 0x000000010000780c */ /* 0x000fce0003f25070 */
[----:B------:R-:W-:Y:S06]  /*0920*/  @!P0 BRA `(.L_x_4) ;  /* 0x0000000000408947 */ /* 0x000fec0003800000 */
[----:B------:R-:W3:Y:S01]  /*0930*/  LDC.64 R4, c[0x0][0x380] ;  /* 0x0000e000ff047b82 */ /* 0x000ee20000000a00 */
[----:B------:R-:W-:Y:S01]  /*0940*/  IADD3 R15, PT, PT, R9, R8, RZ ;  /* 0x00000008090f7210 */ /* 0x000fe20007ffe0ff */
[----:B-1----:R-:W-:-:S06]  /*0950*/  IMAD R17, R8, R6, R7 ;  /* 0x0000000608117224 */ /* 0x002fcc00078e0207 */
[----:B------:R-:W1:Y:S01]  /*0960*/  LDC.64 R10, c[0x0][0x388] ;  /* 0x0000e200ff0a7b82 */ /* 0x000e620000000a00 */
[----:B---3--:R-:W-:-:S05]  /*0970*/  IMAD.WIDE R4, R15, 0x4, R4 ;  /* 0x000000040f047825 */ /* 0x008fca00078e0204 */
[----:B------:R-:W3:Y:S01]  /*0980*/  LDG.E R0, desc[UR6][R4.64] ;  /* 0x0000000604007981 */ /* 0x000ee2000c1e1900 */
[----:B-1----:R-:W-:-:S05]  /*0990*/  IMAD.WIDE R10, R17, 0x4, R10 ;  /* 0x00000004110a7825 */ /* 0x002fca00078e020a */
[----:B------:R-:W3:Y:S01]  /*09a0*/  LDG.E R12, desc[UR6][R10.64] ;  /* 0x000000060a0c7981 */ /* 0x000ee2000c1e1900 */
[----:B------:R-:W-:-:S04]  /*09b0*/  IMAD.WIDE R14, R6, 0x4, R10 ;  /* 0x00000004060e7825 */ /* 0x000fc800078e020a */
[----:B---3--:R-:W-:-:S05]  /*09c0*/  IMAD R17, R0, R12, R13 ;  /* 0x0000000c00117224 */ /* 0x008fca00078e020d */
[----:B------:R3:W-:Y:S04]  /*09d0*/  STG.E desc[UR6][R2.64], R17 ;  /* 0x0000001102007986 */ /* 0x0007e8000c101906 */
[----:B------:R-:W2:Y:S04]  /*09e0*/  LDG.E R0, desc[UR6][R4.64+0x4] ;  /* 0x0000040604007981 */ /* 0x000ea8000c1e1900 */
[----:B------:R-:W2:Y:S01]  /*09f0*/  LDG.E R14, desc[UR6][R14.64] ;  /* 0x000000060e0e7981 */ /* 0x000ea2000c1e1900 */
[----:B------:R-:W-:Y:S01]  /*0a00*/  IADD3 R8, PT, PT, R8, 0x2, RZ ;  /* 0x0000000208087810 */ /* 0x000fe20007ffe0ff */
[----:B--2---:R-:W-:-:S05]  /*0a10*/  IMAD R13, R0, R14, R17 ;  /* 0x0000000e000d7224 */ /* 0x004fca00078e0211 */
[----:B------:R3:W-:Y:S02]  /*0a20*/  STG.E desc[UR6][R2.64], R13 ;  /* 0x0000000d02007986 */ /* 0x0007e4000c101906 */
.L_x_4:
[----:B------:R-:W-:Y:S05]  /*0a30*/  @P1 EXIT ;  /* 0x000000000000194d */ /* 0x000fea0003800000 */
[----:B------:R-:W4:Y:S01]  /*0a40*/  LDC.64 R4, c[0x0][0x380] ;  /* 0x0000e000ff047b82 */ /* 0x000f220000000a00 */
[----:B------:R-:W-:Y:S01]  /*0a50*/  IADD3 R9, PT, PT, R9, R8, RZ ;  /* 0x0000000809097210 */ /* 0x000fe20007ffe0ff */
[----:B------:R-:W-:-:S06]  /*0a60*/  IMAD R7, R8, R6, R7 ;  /* 0x0000000608077224 */ /* 0x000fcc00078e0207 */
[----:B------:R-:W5:Y:S01]  /*0a70*/  LDC.64 R10, c[0x0][0x388] ;  /* 0x0000e200ff0a7b82 */ /* 0x000f620000000a00 */
[----:B----4-:R-:W-:-:S06]  /*0a80*/  IMAD.WIDE R4, R9, 0x4, R4 ;  /* 0x0000000409047825 */ /* 0x010fcc00078e0204 */
[----:B------:R-:W1:Y:S01]  /*0a90*/  LDG.E R4, desc[UR6][R4.64] ;  /* 0x0000000604047981 */ /* 0x000e62000c1e1900 */
[----:B-----5:R-:W-:-:S06]  /*0aa0*/  IMAD.WIDE R6, R7, 0x4, R10 ;  /* 0x0000000407067825 */ /* 0x020fcc00078e020a */
[----:B------:R-:W1:Y:S02]  /*0ab0*/  LDG.E R6, desc[UR6][R6.64] ;  /* 0x0000000606067981 */ /* 0x000e64000c1e1900 */
[----:B-123--:R-:W-:-:S05]  /*0ac0*/  IMAD R13, R4, R6, R13 ;  /* 0x00000006040d7224 */ /* 0x00efca00078e020d */
[----:B------:R-:W-:Y:S01]  /*0ad0*/  STG.E desc[UR6][R2.64], R13 ;  /* 0x0000000d02007986 */ /* 0x000fe2000c101906 */
[----:B------:R-:W-:Y:S05]  /*0ae0*/  EXIT ;  /* 0x000000000000794d */ /* 0x000fea0003800000 */
.L_x_5:
        /* <DEDUP_REMOVED lines=9> */
.L_x_12:


//--------------------- .text._Z11sum_mat_knlPiiS_ --------------------------
	.section	.text._Z11sum_mat_knlPiiS_,"ax",@progbits
	.align	128
        .global         _Z11sum_mat_knlPiiS_
        .type           _Z11sum_mat_knlPiiS_,@function
        .size           _Z11sum_mat_knlPiiS_,(.L_x_13 - _Z11sum_mat_knlPiiS_)
        .other          _Z11sum_mat_knlPiiS_,@"STO_CUDA_ENTRY STV_DEFAULT"
_Z11sum_mat_knlPiiS_:
.text._Z11sum_mat_knlPiiS_:
[----:B------:R-:W-:Y:S01]  /*0000*/  LDC R1, c[0x0][0x37c] ;  /* 0x0000df00ff017b82 */ /* 0x000fe20000000800 */
[----:B------:R-:W0:Y:S07]  /*0010*/  S2R R7, SR_TID.X ;  /* 0x0000000000077919 */ /* 0x000e2e0000002100 */
[----:B------:R-:W0:Y:S01]  /*0020*/  S2UR UR4, SR_CTAID.X ;  /* 0x00000000000479c3 */ /* 0x000e220000002500 */
[----:B------:R-:W1:Y:S01]  /*0030*/  LDCU UR5, c[0x0][0x388] ;  /* 0x00007100ff0577ac */ /* 0x000e620008000800 */
[----:B------:R-:W2:Y:S06]  /*0040*/  LDCU.64 UR6, c[0x0][0x358] ;  /* 0x00006b00ff0677ac */ /* 0x000eac0008000a00 */
[----:B------:R-:W0:Y:S02]  /*0050*/  LDC R4, c[0x0][0x360] ;  /* 0x0000d800ff047b82 */ /* 0x000e240000000800 */
[----:B0-----:R-:W-:-:S05]  /*0060*/  IMAD R5, R4, UR4, R7 ;  /* 0x0000000404057c24 */ /* 0x001fca000f8e0207 */
[----:B-1----:R-:W-:-:S13]  /*0070*/  ISETP.GE.AND P1, PT, R5, UR5, PT ;  /* 0x0000000505007c0c */ /* 0x002fda000bf26270 */
[----:B------:R-:W0:Y:S02]  /*0080*/  @!P1 LDC.64 R2, c[0x0][0x380] ;  /* 0x0000e000ff029b82 */ /* 0x000e240000000a00 */
[----:B0-----:R-:W-:-:S06]  /*0090*/  @!P1 IMAD.WIDE R2, R5, 0x4, R2 ;  /* 0x0000000405029825 */ /* 0x001fcc00078e0202 */
[----:B--2---:R-:W2:Y:S01]  /*00a0*/  @!P1 LDG.E R3, desc[UR6][R2.64] ;  /* 0x0000000602039981 */ /* 0x004ea2000c1e1900 */
[----:B------:R-:W0:Y:S01]  /*00b0*/  S2UR UR5, SR_CgaCtaId ;  /* 0x00000000000579c3 */ /* 0x000e220000008800 */
[----:B------:R-:W-:Y:S01]  /*00c0*/  UMOV UR4, 0x400 ;  /* 0x0000040000047882 */ /* 0x000fe20000000000 */
[----:B------:R-:W-:Y:S02]  /*00d0*/  ISETP.GE.U32.AND P2, PT, R4, 0x2, PT ;  /* 0x000000020400780c */ /* 0x000fe40003f46070 */
[----:B------:R-:W-:Y:S01]  /*00e0*/  ISETP.NE.AND P0, PT, R7, RZ, PT ;  /* 0x000000ff0700720c */ /* 0x000fe20003f05270 */
[----:B0-----:R-:W-:-:S06]  /*00f0*/  ULEA UR4, UR5, UR4, 0x18 ;  /* 0x0000000405047291 */ /* 0x001fcc000f8ec0ff */
[----:B------:R-:W-:-:S05]  /*0100*/  LEA R0, R7, UR4, 0x2 ;  /* 0x0000000407007c11 */ /* 0x000fca000f8e10ff */
[----:B--2---:R0:W-:Y:S04]  /*0110*/  @!P1 STS [R0], R3 ;  /* 0x0000000300009388 */ /* 0x0041e80000000800 */
[----:B------:R0:W-:Y:S01]  /*0120*/  @P1 STS [R0], RZ ;  /* 0x000000ff00001388 */ /* 0x0001e20000000800 */
[----:B------:R-:W-:Y:S06]  /*0130*/  BAR.SYNC.DEFER_BLOCKING 0x0 ;  /* 0x0000000000007b1d */ /* 0x000fec0000010000 */
[----:B------:R-:W-:Y:S05]  /*0140*/  @!P2 BRA `(.L_x_6) ;  /* 0x00000000002ca947 */ /* 0x000fea0003800000 */
.L_x_7:
[----:B------:R-:W-:-:S04]  /*0150*/  SHF.R.U32.HI R6, RZ, 0x1, R4 ;  /* 0x00000001ff067819 */ /* 0x000fc80000011604 */
[----:B------:R-:W-:-:S13]  /*0160*/  ISETP.GE.U32.AND P1, PT, R7, R6, PT ;  /* 0x000000060700720c */ /* 0x000fda0003f26070 */
[----:B0-----:R-:W-:Y:S01]  /*0170*/  @!P1 IMAD R3, R6, 0x4, R0 ;  /* 0x0000000406039824 */ /* 0x001fe200078e0200 */
[----:B------:R-:W-:Y:S05]  /*0180*/  @!P1 LDS R2, [R0] ;  /* 0x0000000000029984 */ /* 0x000fea0000000800 */
[----:B------:R-:W0:Y:S02]  /*0190*/  @!P1 LDS R3, [R3] ;  /* 0x0000000003039984 */ /* 0x000e240000000800 */
[----:B0-----:R-:W-:-:S05]  /*01a0*/  @!P1 IMAD.IADD R5, R2, 0x1, R3 ;  /* 0x0000000102059824 */ /* 0x001fca00078e0203 */
[----:B------:R1:W-:Y:S01]  /*01b0*/  @!P1 STS [R0], R5 ;  /* 0x0000000500009388 */ /* 0x0003e20000000800 */
[----:B------:R-:W-:Y:S01]  /*01c0*/  BAR.SYNC.DEFER_BLOCKING 0x0 ;  /* 0x0000000000007b1d */ /* 0x000fe20000010000 */
[----:B------:R-:W-:Y:S01]  /*01d0*/  ISETP.GT.U32.AND P1, PT, R4, 0x3, PT ;  /* 0x000000030400780c */ /* 0x000fe20003f24070 */
[----:B------:R-:W-:-:S12]  /*01e0*/  IMAD.MOV.U32 R4, RZ, RZ, R6 ;  /* 0x000000ffff047224 */ /* 0x000fd800078e0006 */
[----:B-1----:R-:W-:Y:S05]  /*01f0*/  @P1 BRA `(.L_x_7) ;  /* 0xfffffffc00d41947 */ /* 0x002fea000383ffff */
.L_x_6:
[----:B------:R-:W-:Y:S05]  /*0200*/  @P0 EXIT ;  /* 0x000000000000094d */ /* 0x000fea0003800000 */
[----:B------:R-:W1:Y:S01]  /*0210*/  S2UR UR5, SR_CgaCtaId ;  /* 0x00000000000579c3 */ /* 0x000e620000008800 */
[----:B------:R-:W-:-:S07]  /*0220*/  UMOV UR4, 0x400 ;  /* 0x0000040000047882 */ /* 0x000fce0000000000 */
[----:B0-----:R-:W0:Y:S01]  /*0230*/  LDC.64 R2, c[0x0][0x390] ;  /* 0x0000e400ff027b82 */ /* 0x001e220000000a00 */
[----:B-1----:R-:W-:-:S09]  /*0240*/  ULEA UR4, UR5, UR4, 0x18 ;  /* 0x0000000405047291 */ /* 0x002fd2000f8ec0ff */
[----:B------:R-:W0:Y:S04]  /*0250*/  LDS R5, [UR4] ;  /* 0x00000004ff057984 */ /* 0x000e280008000800 */
[----:B0-----:R-:W-:Y:S01]  /*0260*/  REDG.E.ADD.STRONG.GPU desc[UR6][R2.64], R5 ;  /* 0x000000050200798e */ /* 0x001fe2000c12e106 */
[----:B------:R-:W-:Y:S05]  /*0270*/  EXIT ;  /* 0x000000000000794d */ /* 0x000fea0003800000 */
.L_x_8:
        /* <DEDUP_REMOVED lines=16> */
.L_x_13:


//--------------------- .text._Z10warmup_knli     --------------------------
	.section	.text._Z10warmup_knli,"ax",@progbits
	.align	128
        .global         _Z10warmup_knli
        .type           _Z10warmup_knli,@function
        .size           _Z10warmup_knli,(.L_x_14 - _Z10warmup_knli)
        .other          _Z10warmup_knli,@"STO_CUDA_ENTRY STV_DEFAULT"
_Z10warmup_knli:
.text._Z10warmup_knli:
[----:B------:R-:W0:Y:S01]  /*0000*/  LDC R1, c[0x0][0x37c] ;  /* 0x0000df00ff017b82 */ /* 0x000e220000000800 */
[----:B------:R-:W1:Y:S01]  /*0010*/  S2R R0, SR_TID.X ;  /* 0x0000000000007919 */ /* 0x000e620000002100 */
[----:B------:R-:W2:Y:S02]  /*0020*/  LDCU UR4, c[0x0][0x380] ;  /* 0x00007000ff0477ac */ /* 0x000ea40008000800 */
[----:B--2---:R-:W-:-:S04]  /*0030*/  ISETP.NE.AND P0, PT, RZ, UR4, PT ;  /* 0x00000004ff007c0c */ /* 0x004fc8000bf05270 */
[----:B-1----:R-:W-:-:S13]  /*0040*/  ISETP.NE.OR P0, PT, R0, 0x1, P0 ;  /* 0x000000010000780c */ /* 0x002fda0000705670 */
[----:B------:R-:W-:Y:S05]  /*0050*/  @P0 EXIT ;  /* 0x000000000000094d */ /* 0x000fea0003800000 */
[----:B------:R-:W-:Y:S01]  /*0060*/  MOV R0, 0x8 ;  /* 0x0000000800007802 */ /* 0x000fe20000000f00 */
[----:B------:R-:W1:Y:S01]  /*0070*/  LDCU.64 UR4, c[0x4][URZ] ;  /* 0x01000000ff0477ac */ /* 0x000e620008000a00 */
[----:B------:R-:W-:Y:S02]  /*0080*/  CS2R R6, SRZ ;  /* 0x0000000000067805 */ /* 0x000fe4000001ff00 */
[----:B------:R2:W3:Y:S01]  /*0090*/  LDC.64 R2, c[0x4][R0] ;  /* 0x0100000000027b82 */ /* 0x0004e20000000a00 */
[----:B-1----:R-:W-:Y:S02]  /*00a0*/  IMAD.U32 R4, RZ, RZ, UR4 ;  /* 0x00000004ff047e24 */ /* 0x002fe4000f8e00ff */
[----:B--2---:R-:W-:-:S07]  /*00b0*/  IMAD.U32 R5, RZ, RZ, UR5 ;  /* 0x00000005ff057e24 */ /* 0x004fce000f8e00ff */
[----:B------:R-:W-:-:S07]  /*00c0*/  LEPC R20, `(.L_x_9) ;  /* 0x000000001014794e */ /* 0x000fce0000000000 */
[----:B0--3--:R-:W-:Y:S05]  /*00d0*/  CALL.ABS.NOINC R2 ;  /* 0x0000000002007343 */ /* 0x009fea0003c00000 */
.L_x_9:
[----:B------:R-:W-:Y:S05]  /*00e0*/  EXIT ;  /* 0x000000000000794d */ /* 0x000fea0003800000 */
.L_x_10:
        /* <DEDUP_REMOVED lines=9> */
.L_x_14:


//--------------------- .nv.global.init           --------------------------
	.section	.nv.global.init,"aw",@progbits
.nv.global.init:
	.type		$str,@object
	.size		$str,(.L_0 - $str)
$str:
        /*0000*/ 	.byte	0xe6, 0x88, 0x90, 0xe5, 0x8a, 0x9f, 0x77, 0x61, 0x72, 0x6d, 0x20, 0x75, 0x70, 0x21, 0x21, 0x0a
        /*0010*/ 	.byte	0x00
.L_0:


//--------------------- .nv.shared._Z11inverse_knlPiii --------------------------
	.section	.nv.shared._Z11inverse_knlPiii,"aw",@nobits
	.sectionflags	@""
	.align	16
	.zero		1024


//--------------------- .nv.shared.reserved.0     --------------------------
	.section	.nv.shared.reserved.0,"aw",@nobits
	.weak		__nv_reservedSMEM_offset_0_alias
	.size		__nv_reservedSMEM_offset_0_alias, 0, 64
	.other		__nv_reservedSMEM_offset_0_alias,@"STO_CUDA_RESERVED_SHARED STV_DEFAULT"
__nv_reservedSMEM_offset_0_alias:
	.zero		0
	.zero		64


//--------------------- .nv.shared._Z12multiple_knlPiS_S_iii --------------------------
	.section	.nv.shared._Z12multiple_knlPiS_S_iii,"aw",@nobits
	.sectionflags	@""
	.align	16
	.zero		1024


//--------------------- .nv.shared._Z11sum_mat_knlPiiS_ --------------------------
	.section	.nv.shared._Z11sum_mat_knlPiiS_,"aw",@nobits
	.sectionflags	@""
	.align	16
	.zero		1024


//--------------------- .nv.shared._Z10warmup_knli --------------------------
	.section	.nv.shared._Z10warmup_knli,"aw",@nobits
	.sectionflags	@""
	.align	16
	.zero		1024


//--------------------- .nv.constant0._Z11inverse_knlPiii --------------------------
	.section	.nv.constant0._Z11inverse_knlPiii,"a",@progbits
	.sectionflags	@""
	.align	4
.nv.constant0._Z11inverse_knlPiii:
	.zero		912


//--------------------- .nv.constant0._Z12multiple_knlPiS_S_iii --------------------------
	.section	.nv.constant0._Z12multiple_knlPiS_S_iii,"a",@progbits
	.sectionflags	@""
	.align	4
.nv.constant0._Z12multiple_knlPiS_S_iii:
	.zero		932


//--------------------- .nv.constant0._Z11sum_mat_knlPiiS_ --------------------------
	.section	.nv.constant0._Z11sum_mat_knlPiiS_,"a",@progbits
	.sectionflags	@""
	.align	4
.nv.constant0._Z11sum_mat_knlPiiS_:
	.zero		920


//--------------------- .nv.constant0._Z10warmup_knli --------------------------
	.section	.nv.constant0._Z10warmup_knli,"a",@progbits
	.sectionflags	@""
	.align	4
.nv.constant0._Z10warmup_knli:
	.zero		900


//--------------------- SYMBOLS --------------------------

	.type		.nv.reservedSmem.offset0,@object
	.size		.nv.reservedSmem.offset0,0x4
	.type		.nv.reservedSmem.cap,@object
	.size		.nv.reservedSmem.cap,0x4
	.type		vprintf,@function
